	.headerflags	@"EF_CUDA_TEXMODE_UNIFIED EF_CUDA_64BIT_ADDRESS EF_CUDA_ACCELERATORS EF_CUDA_SM90 EF_CUDA_VIRTUAL_SM(EF_CUDA_SM90)"
	.elftype	@"ET_EXEC"


//--------------------- .nv.info                  --------------------------
	.section	.nv.info,"",@"SHT_CUDA_INFO"
	.align	4


	//----- nvinfo : EIATTR_REGCOUNT
	.align		4
        /*0000*/ 	.byte	0x04, 0x2f
        /*0002*/ 	.short	(.L_1 - .L_0)
	.align		4
.L_0:
        /*0004*/ 	.word	index@(triton_poi_fused_convolution_0)
        /*0008*/ 	.word	0x0000000c


	//----- nvinfo : EIATTR_MIN_STACK_SIZE
	.align		4
.L_1:
        /*000c*/ 	.byte	0x04, 0x12
        /*000e*/ 	.short	(.L_3 - .L_2)
	.align		4
.L_2:
        /*0010*/ 	.word	index@(triton_poi_fused_convolution_0)
        /*0014*/ 	.word	0x00000000


	//----- nvinfo : EIATTR_FRAME_SIZE
	.align		4
.L_3:
        /*0018*/ 	.byte	0x04, 0x11
        /*001a*/ 	.short	(.L_5 - .L_4)
	.align		4
.L_4:
        /*001c*/ 	.word	index@(triton_poi_fused_convolution_0)
        /*0020*/ 	.word	0x00000000


	//----- nvinfo : EIATTR_MIN_STACK_SIZE
	.align		4
.L_5:
        /*0024*/ 	.byte	0x04, 0x12
        /*0026*/ 	.short	(.L_7 - .L_6)
	.align		4
.L_6:
        /*0028*/ 	.word	index@(triton_poi_fused_convolution_0)
        /*002c*/ 	.word	0x00000000
.L_7:


//--------------------- .nv.info.triton_poi_fused_convolution_0 --------------------------
	.section	.nv.info.triton_poi_fused_convolution_0,"",@"SHT_CUDA_INFO"
	.sectionflags	@""
	.align	4


	//----- nvinfo : EIATTR_CUDA_API_VERSION
	.align		4
        /*0000*/ 	.byte	0x04, 0x37
        /*0002*/ 	.short	(.L_9 - .L_8)
.L_8:
        /*0004*/ 	.word	0x0000007c


	//----- nvinfo : EIATTR_KPARAM_INFO
	.align		4
.L_9:
        /*0008*/ 	.byte	0x04, 0x17
        /*000a*/ 	.short	(.L_11 - .L_10)
.L_10:
        /*000c*/ 	.word	0x00000000
        /*0010*/ 	.short	0x0002
        /*0012*/ 	.short	0x0010
        /*0014*/ 	.byte	0x00, 0xf0, 0x11, 0x00


	//----- nvinfo : EIATTR_KPARAM_INFO
	.align		4
.L_11:
        /*0018*/ 	.byte	0x04, 0x17
        /*001a*/ 	.short	(.L_13 - .L_12)
.L_12:
        /*001c*/ 	.word	0x00000000
        /*0020*/ 	.short	0x0001
        /*0022*/ 	.short	0x0008
        /*0024*/ 	.byte	0x00, 0xf4, 0x21, 0x00


	//----- nvinfo : EIATTR_KPARAM_INFO
	.align		4
.L_13:
        /*0028*/ 	.byte	0x04, 0x17
        /*002a*/ 	.short	(.L_15 - .L_14)
.L_14:
        /*002c*/ 	.word	0x00000000
        /*0030*/ 	.short	0x0000
        /*0032*/ 	.short	0x0000
        /*0034*/ 	.byte	0x00, 0xf4, 0x21, 0x00


	//----- nvinfo : EIATTR_SPARSE_MMA_MASK
	.align		4
.L_15:
        /*0038*/ 	.byte	0x03, 0x50
        /*003a*/ 	.short	0x0000


	//----- nvinfo : EIATTR_MAXREG_COUNT
	.align		4
        /*003c*/ 	.byte	0x03, 0x1b
        /*003e*/ 	.short	0x00ff


	//----- nvinfo : EIATTR_EXIT_INSTR_OFFSETS
	.align		4
        /*0040*/ 	.byte	0x04, 0x1c
        /*0042*/ 	.short	(.L_17 - .L_16)


	//   ....[0]....
.L_16:
        /*0044*/ 	.word	0x00000170


	//----- nvinfo : EIATTR_REQNTID
	.align		4
.L_17:
        /*0048*/ 	.byte	0x04, 0x10
        /*004a*/ 	.short	(.L_19 - .L_18)
.L_18:
        /*004c*/ 	.word	0x00000100
        /*0050*/ 	.word	0x00000001
        /*0054*/ 	.word	0x00000001


	//----- nvinfo : EIATTR_CBANK_PARAM_SIZE
	.align		4
.L_19:
        /*0058*/ 	.byte	0x03, 0x19
        /*005a*/ 	.short	0x0014


	//----- nvinfo : EIATTR_PARAM_CBANK
	.align		4
        /*005c*/ 	.byte	0x04, 0x0a
        /*005e*/ 	.short	(.L_21 - .L_20)
	.align		4
.L_20:
        /*0060*/ 	.word	index@(.nv.constant0.triton_poi_fused_convolution_0)
        /*0064*/ 	.short	0x0210
        /*0066*/ 	.short	0x0014


	//----- nvinfo : EIATTR_SW_WAR
	.align		4
.L_21:
        /*0068*/ 	.byte	0x04, 0x36
        /*006a*/ 	.short	(.L_23 - .L_22)
.L_22:
        /*006c*/ 	.word	0x00000008
.L_23:


//--------------------- .nv.callgraph             --------------------------
	.section	.nv.callgraph,"",@"SHT_CUDA_CALLGRAPH"
	.align	4
	.sectionentsize	8
	.align		4
        /*0000*/ 	.word	0x00000000
	.align		4
        /*0004*/ 	.word	0xffffffff
	.align		4
        /*0008*/ 	.word	0x00000000
	.align		4
        /*000c*/ 	.word	0xfffffffe
	.align		4
        /*0010*/ 	.word	0x00000000
	.align		4
        /*0014*/ 	.word	0xfffffffd
	.align		4
        /*0018*/ 	.word	0x00000000
	.align		4
        /*001c*/ 	.word	0xfffffffc


//--------------------- .text.triton_poi_fused_convolution_0 --------------------------
	.section	.text.triton_poi_fused_convolution_0,"ax",@progbits
	.align	128
        .global         triton_poi_fused_convolution_0
        .type           triton_poi_fused_convolution_0,@function
        .size           triton_poi_fused_convolution_0,(.L_x_1 - triton_poi_fused_convolution_0)
        .other          triton_poi_fused_convolution_0,@"STO_CUDA_ENTRY STV_DEFAULT"
triton_poi_fused_convolution_0:
.text.triton_poi_fused_convolution_0:
[----:B------:R-:W-:Y:S01]  /*0000*/  LDC R1, c[0x0][0x28] ;  /* 0x00000a00ff017b82 */ /* 0x000fe20000000800 */
[----:B------:R-:W1:Y:S07]  /*0010*/  S2R R0, SR_TID.X ;  /* 0x0000000000007919 */ /* 0x000e6e0000002100 */
[----:B------:R-:W2:Y:S01]  /*0020*/  LDC.64 R4, c[0x0][0x218] ;  /* 0x00008600ff047b82 */ /* 0x000ea20000000a00 */
[----:B------:R-:W-:Y:S01]  /*0030*/  ULDC.64 UR4, c[0x0][0x208] ;  /* 0x0000820000047ab9 */ /* 0x000fe20000000a00 */
[----:B------:R-:W3:Y:S06]  /*0040*/  S2R R7, SR_CTAID.X ;  /* 0x0000000000077919 */ /* 0x000eec0000002500 */
[----:B------:R-:W4:Y:S01]  /*0050*/  LDC.64 R2, c[0x0][0x210] ;  /* 0x00008400ff027b82 */ /* 0x000f220000000a00 */
[----:B-1----:R-:W-:Y:S01]  /*0060*/  IMAD.SHL.U32 R0, R0, 0x2, RZ ;  /* 0x0000000200007824 */ /* 0x002fe200078e00ff */
[----:B---3--:R-:W-:-:S04]  /*0070*/  SHF.R.S32.HI R6, RZ, 0x16, R7 ;  /* 0x00000016ff067819 */ /* 0x008fc80000011407 */
[----:B------:R-:W-:Y:S02]  /*0080*/  LOP3.LUT R0, R0, 0x1fe, RZ, 0xc0, !PT ;  /* 0x000001fe00007812 */ /* 0x000fe400078ec0ff */
[----:B------:R-:W-:-:S03]  /*0090*/  SGXT R6, R6, 0x1 ;  /* 0x000000010606781a */ /* 0x000fc60000000200 */
[----:B------:R-:W-:-:S04]  /*00a0*/  IMAD R7, R7, 0x200, R0 ;  /* 0x0000020007077824 */ /* 0x000fc800078e0200 */
[----:B----4-:R-:W-:Y:S01]  /*00b0*/  IMAD.WIDE R2, R7, 0x4, R2 ;  /* 0x0000000407027825 */ /* 0x010fe200078e0202 */
[----:B------:R-:W-:-:S04]  /*00c0*/  LEA.HI R6, R6, R7, RZ, 0xc ;  /* 0x0000000706067211 */ /* 0x000fc800078f60ff */
[----:B------:R-:W-:-:S04]  /*00d0*/  SHF.R.S32.HI R6, RZ, 0xc, R6 ;  /* 0x0000000cff067819 */ /* 0x000fc80000011406 */
[----:B------:R-:W-:-:S04]  /*00e0*/  LEA.HI R0, R6, R6, RZ, 0x5 ;  /* 0x0000000606007211 */ /* 0x000fc800078f28ff */
[----:B------:R-:W-:-:S05]  /*00f0*/  LOP3.LUT R9, R0, 0xffffffe0, RZ, 0xc0, !PT ;  /* 0xffffffe000097812 */ /* 0x000fca00078ec0ff */
[----:B------:R-:W-:Y:S02]  /*0100*/  IMAD.IADD R9, R6, 0x1, -R9 ;  /* 0x0000000106097824 */ /* 0x000fe400078e0a09 */
[----:B------:R-:W3:Y:S02]  /*0110*/  LDG.E.64 R6, desc[UR4][R2.64] ;  /* 0x0000000402067981 */ /* 0x000ee4000c1e1b00 */
[----:B--2---:R-:W-:-:S06]  /*0120*/  IMAD.WIDE R4, R9, 0x4, R4 ;  /* 0x0000000409047825 */ /* 0x004fcc00078e0204 */
[----:B------:R-:W3:Y:S02]  /*0130*/  LDG.E.EL R4, desc[UR4][R4.64] ;  /* 0x0000000404047981 */ /* 0x000ee4000c2e1900 */
[--C-:B---3--:R-:W-:Y:S01]  /*0140*/  FADD R6, R6, R4.reuse ;  /* 0x0000000406067221 */ /* 0x108fe20000000000 */
[----:B------:R-:W-:-:S05]  /*0150*/  FADD R7, R7, R4 ;  /* 0x0000000407077221 */ /* 0x000fca0000000000 */
[----:B------:R-:W-:Y:S01]  /*0160*/  STG.E.64 desc[UR4][R2.64], R6 ;  /* 0x0000000602007986 */ /* 0x000fe2000c101b04 */
[----:B------:R-:W-:Y:S05]  /*0170*/  EXIT ;  /* 0x000000000000794d */ /* 0x000fea0003800000 */
.L_x_0:
[----:B------:R-:W-:-:S00]  /*0180*/  BRA `(.L_x_0) ;  /* 0xfffffffc00fc7947 */ /* 0x000fc0000383ffff */
[----:B------:R-:W-:-:S00]  /*0190*/  NOP ;  /* 0x0000000000007918 */ /* 0x000fc00000000000 */
        /* <DEDUP_REMOVED lines=14> */
.L_x_1:


//--------------------- .nv.constant0.triton_poi_fused_convolution_0 --------------------------
	.section	.nv.constant0.triton_poi_fused_convolution_0,"a",@progbits
	.sectionflags	@""
	.align	4
.nv.constant0.triton_poi_fused_convolution_0:
	.zero		548
